	.headerflags	@"EF_CUDA_TEXMODE_UNIFIED EF_CUDA_64BIT_ADDRESS EF_CUDA_ACCELERATORS EF_CUDA_SM90 EF_CUDA_VIRTUAL_SM(EF_CUDA_SM90)"
	.elftype	@"ET_EXEC"


//--------------------- .nv.info                  --------------------------
	.section	.nv.info,"",@"SHT_CUDA_INFO"
	.align	4


	//----- nvinfo : EIATTR_REGCOUNT
	.align		4
        /*0000*/ 	.byte	0x04, 0x2f
        /*0002*/ 	.short	(.L_3 - .L_2)
	.align		4
.L_2:
        /*0004*/ 	.word	index@(triton_poi_fused__native_batch_norm_legit_no_training_relu_8)
        /*0008*/ 	.word	0x00000012


	//----- nvinfo : EIATTR_MIN_STACK_SIZE
	.align		4
.L_3:
        /*000c*/ 	.byte	0x04, 0x12
        /*000e*/ 	.short	(.L_5 - .L_4)
	.align		4
.L_4:
        /*0010*/ 	.word	index@(triton_poi_fused__native_batch_norm_legit_no_training_relu_8)
        /*0014*/ 	.word	0x00000000


	//----- nvinfo : EIATTR_FRAME_SIZE
	.align		4
.L_5:
        /*0018*/ 	.byte	0x04, 0x11
        /*001a*/ 	.short	(.L_7 - .L_6)
	.align		4
.L_6:
        /*001c*/ 	.word	index@(triton_poi_fused__native_batch_norm_legit_no_training_relu_8)
        /*0020*/ 	.word	0x00000000


	//----- nvinfo : EIATTR_MIN_STACK_SIZE
	.align		4
.L_7:
        /*0024*/ 	.byte	0x04, 0x12
        /*0026*/ 	.short	(.L_9 - .L_8)
	.align		4
.L_8:
        /*0028*/ 	.word	index@(triton_poi_fused__native_batch_norm_legit_no_training_relu_8)
        /*002c*/ 	.word	0x00000000
.L_9:


//--------------------- .nv.info.triton_poi_fused__native_batch_norm_legit_no_training_relu_8 --------------------------
	.section	.nv.info.triton_poi_fused__native_batch_norm_legit_no_training_relu_8,"",@"SHT_CUDA_INFO"
	.sectionflags	@""
	.align	4


	//----- nvinfo : EIATTR_CUDA_API_VERSION
	.align		4
        /*0000*/ 	.byte	0x04, 0x37
        /*0002*/ 	.short	(.L_11 - .L_10)
.L_10:
        /*0004*/ 	.word	0x0000007c


	//----- nvinfo : EIATTR_KPARAM_INFO
	.align		4
.L_11:
        /*0008*/ 	.byte	0x04, 0x17
        /*000a*/ 	.short	(.L_13 - .L_12)
.L_12:
        /*000c*/ 	.word	0x00000000
        /*0010*/ 	.short	0x0006
        /*0012*/ 	.short	0x0030
        /*0014*/ 	.byte	0x00, 0xf0, 0x11, 0x00


	//----- nvinfo : EIATTR_KPARAM_INFO
	.align		4
.L_13:
        /*0018*/ 	.byte	0x04, 0x17
        /*001a*/ 	.short	(.L_15 - .L_14)
.L_14:
        /*001c*/ 	.word	0x00000000
        /*0020*/ 	.short	0x0005
        /*0022*/ 	.short	0x0028
        /*0024*/ 	.byte	0x00, 0xf4, 0x21, 0x00


	//----- nvinfo : EIATTR_KPARAM_INFO
	.align		4
.L_15:
        /*0028*/ 	.byte	0x04, 0x17
        /*002a*/ 	.short	(.L_17 - .L_16)
.L_16:
        /*002c*/ 	.word	0x00000000
        /*0030*/ 	.short	0x0004
        /*0032*/ 	.short	0x0020
        /*0034*/ 	.byte	0x00, 0xf4, 0x21, 0x00


	//----- nvinfo : EIATTR_KPARAM_INFO
	.align		4
.L_17:
        /*0038*/ 	.byte	0x04, 0x17
        /*003a*/ 	.short	(.L_19 - .L_18)
.L_18:
        /*003c*/ 	.word	0x00000000
        /*0040*/ 	.short	0x0003
        /*0042*/ 	.short	0x0018
        /*0044*/ 	.byte	0x00, 0xf4, 0x21, 0x00


	//----- nvinfo : EIATTR_KPARAM_INFO
	.align		4
.L_19:
        /*0048*/ 	.byte	0x04, 0x17
        /*004a*/ 	.short	(.L_21 - .L_20)
.L_20:
        /*004c*/ 	.word	0x00000000
        /*0050*/ 	.short	0x0002
        /*0052*/ 	.short	0x0010
        /*0054*/ 	.byte	0x00, 0xf4, 0x21, 0x00


	//----- nvinfo : EIATTR_KPARAM_INFO
	.align		4
.L_21:
        /*0058*/ 	.byte	0x04, 0x17
        /*005a*/ 	.short	(.L_23 - .L_22)
.L_22:
        /*005c*/ 	.word	0x00000000
        /*0060*/ 	.short	0x0001
        /*0062*/ 	.short	0x0008
        /*0064*/ 	.byte	0x00, 0xf4, 0x21, 0x00


	//----- nvinfo : EIATTR_KPARAM_INFO
	.align		4
.L_23:
        /*0068*/ 	.byte	0x04, 0x17
        /*006a*/ 	.short	(.L_25 - .L_24)
.L_24:
        /*006c*/ 	.word	0x00000000
        /*0070*/ 	.short	0x0000
        /*0072*/ 	.short	0x0000
        /*0074*/ 	.byte	0x00, 0xf4, 0x21, 0x00


	//----- nvinfo : EIATTR_SPARSE_MMA_MASK
	.align		4
.L_25:
        /*0078*/ 	.byte	0x03, 0x50
        /*007a*/ 	.short	0x0000


	//----- nvinfo : EIATTR_MAXREG_COUNT
	.align		4
        /*007c*/ 	.byte	0x03, 0x1b
        /*007e*/ 	.short	0x00ff


	//----- nvinfo : EIATTR_EXIT_INSTR_OFFSETS
	.align		4
        /*0080*/ 	.byte	0x04, 0x1c
        /*0082*/ 	.short	(.L_27 - .L_26)


	//   ....[0]....
.L_26:
        /*0084*/ 	.word	0x000003d0


	//----- nvinfo : EIATTR_REQNTID
	.align		4
.L_27:
        /*0088*/ 	.byte	0x04, 0x10
        /*008a*/ 	.short	(.L_29 - .L_28)
.L_28:
        /*008c*/ 	.word	0x00000080
        /*0090*/ 	.word	0x00000001
        /*0094*/ 	.word	0x00000001


	//----- nvinfo : EIATTR_CBANK_PARAM_SIZE
	.align		4
.L_29:
        /*0098*/ 	.byte	0x03, 0x19
        /*009a*/ 	.short	0x0034


	//----- nvinfo : EIATTR_PARAM_CBANK
	.align		4
        /*009c*/ 	.byte	0x04, 0x0a
        /*009e*/ 	.short	(.L_31 - .L_30)
	.align		4
.L_30:
        /*00a0*/ 	.word	index@(.nv.constant0.triton_poi_fused__native_batch_norm_legit_no_training_relu_8)
        /*00a4*/ 	.short	0x0210
        /*00a6*/ 	.short	0x0034


	//----- nvinfo : EIATTR_SW_WAR
	.align		4
.L_31:
        /*00a8*/ 	.byte	0x04, 0x36
        /*00aa*/ 	.short	(.L_33 - .L_32)
.L_32:
        /*00ac*/ 	.word	0x00000008
.L_33:


//--------------------- .nv.callgraph             --------------------------
	.section	.nv.callgraph,"",@"SHT_CUDA_CALLGRAPH"
	.align	4
	.sectionentsize	8
	.align		4
        /*0000*/ 	.word	0x00000000
	.align		4
        /*0004*/ 	.word	0xffffffff
	.align		4
        /*0008*/ 	.word	0x00000000
	.align		4
        /*000c*/ 	.word	0xfffffffe
	.align		4
        /*0010*/ 	.word	0x00000000
	.align		4
        /*0014*/ 	.word	0xfffffffd
	.align		4
        /*0018*/ 	.word	0x00000000
	.align		4
        /*001c*/ 	.word	0xfffffffc


//--------------------- .nv.constant4             --------------------------
	.section	.nv.constant4,"a",@progbits
	.align	8
	.align		8
.nv.constant4:
        /*0000*/ 	.dword	_$_str
	.align		8
        /*0008*/ 	.dword	_$_str_$_2


//--------------------- .text.triton_poi_fused__native_batch_norm_legit_no_training_relu_8 --------------------------
	.section	.text.triton_poi_fused__native_batch_norm_legit_no_training_relu_8,"ax",@progbits
	.align	128
        .global         triton_poi_fused__native_batch_norm_legit_no_training_relu_8
        .type           triton_poi_fused__native_batch_norm_legit_no_training_relu_8,@function
        .size           triton_poi_fused__native_batch_norm_legit_no_training_relu_8,(.L_x_1 - triton_poi_fused__native_batch_norm_legit_no_training_relu_8)
        .other          triton_poi_fused__native_batch_norm_legit_no_training_relu_8,@"STO_CUDA_ENTRY STV_DEFAULT"
triton_poi_fused__native_batch_norm_legit_no_training_relu_8:
.text.triton_poi_fused__native_batch_norm_legit_no_training_relu_8:
[----:B------:R-:W-:Y:S01]  /*0000*/  LDC R1, c[0x0][0x28] ;  /* 0x00000a00ff017b82 */ /* 0x000fe20000000800 */
[----:B------:R-:W1:Y:S07]  /*0010*/  S2R R0, SR_TID.X ;  /* 0x0000000000007919 */ /* 0x000e6e0000002100 */
[----:B------:R-:W2:Y:S01]  /*0020*/  LDC.64 R2, c[0x0][0x220] ;  /* 0x00008800ff027b82 */ /* 0x000ea20000000a00 */
[----:B------:R-:W-:Y:S01]  /*0030*/  ULDC.64 UR4, c[0x0][0x208] ;  /* 0x0000820000047ab9 */ /* 0x000fe20000000a00 */
[----:B------:R-:W3:Y:S06]  /*0040*/  S2R R7, SR_CTAID.X ;  /* 0x0000000000077919 */ /* 0x000eec0000002500 */
[----:B------:R-:W4:Y:S08]  /*0050*/  LDC.64 R8, c[0x0][0x228] ;  /* 0x00008a00ff087b82 */ /* 0x000f300000000a00 */
[----:B------:R-:W5:Y:S01]  /*0060*/  LDC.64 R10, c[0x0][0x230] ;  /* 0x00008c00ff0a7b82 */ /* 0x000f620000000a00 */
[----:B-1----:R-:W-:-:S02]  /*0070*/  SHF.L.U32 R0, R0, 0x1, RZ ;  /* 0x0000000100007819 */ /* 0x002fc400000006ff */
[----:B---3--:R-:W-:Y:S02]  /*0080*/  SHF.R.S32.HI R5, RZ, 0x17, R7 ;  /* 0x00000017ff057819 */ /* 0x008fe40000011407 */
[----:B------:R-:W-:Y:S02]  /*0090*/  LOP3.LUT R0, R0, 0xfe, RZ, 0xc0, !PT ;  /* 0x000000fe00007812 */ /* 0x000fe400078ec0ff */
[----:B------:R-:W-:Y:S02]  /*00a0*/  SGXT R5, R5, 0x1 ;  /* 0x000000010505781a */ /* 0x000fe40000000200 */
[----:B------:R-:W-:Y:S02]  /*00b0*/  LEA R0, R7, R0, 0x8 ;  /* 0x0000000007007211 */ /* 0x000fe400078e40ff */
[----:B------:R-:W1:Y:S02]  /*00c0*/  LDC.64 R6, c[0x0][0x218] ;  /* 0x00008600ff067b82 */ /* 0x000e640000000a00 */
[----:B------:R-:W-:-:S04]  /*00d0*/  LEA.HI R5, R5, R0, RZ, 0x6 ;  /* 0x0000000005057211 */ /* 0x000fc800078f30ff */
[----:B------:R-:W-:-:S04]  /*00e0*/  LOP3.LUT R5, R5, 0xffffffc0, RZ, 0xc0, !PT ;  /* 0xffffffc005057812 */ /* 0x000fc800078ec0ff */
[----:B------:R-:W-:Y:S02]  /*00f0*/  IADD3 R13, R0, -R5, RZ ;  /* 0x80000005000d7210 */ /* 0x000fe40007ffe0ff */
[----:B------:R-:W3:Y:S03]  /*0100*/  LDC.64 R4, c[0x0][0x210] ;  /* 0x00008400ff047b82 */ /* 0x000ee60000000a00 */
[----:B--2---:R-:W-:-:S06]  /*0110*/  IMAD.WIDE R2, R13, 0x4, R2 ;  /* 0x000000040d027825 */ /* 0x004fcc00078e0202 */
[----:B------:R-:W2:Y:S01]  /*0120*/  LDG.E.EL.64 R2, desc[UR4][R2.64] ;  /* 0x0000000402027981 */ /* 0x000ea2000c2e1b00 */
[----:B-1----:R-:W-:-:S04]  /*0130*/  IMAD.WIDE R6, R13, 0x4, R6 ;  /* 0x000000040d067825 */ /* 0x002fc800078e0206 */
[C---:B----4-:R-:W-:Y:S02]  /*0140*/  IMAD.WIDE R8, R13.reuse, 0x4, R8 ;  /* 0x000000040d087825 */ /* 0x050fe400078e0208 */
[----:B------:R-:W4:Y:S02]  /*0150*/  LDG.E.EL.64 R6, desc[UR4][R6.64] ;  /* 0x0000000406067981 */ /* 0x000f24000c2e1b00 */
[----:B-----5:R-:W-:Y:S02]  /*0160*/  IMAD.WIDE R10, R13, 0x4, R10 ;  /* 0x000000040d0a7825 */ /* 0x020fe400078e020a */
[----:B------:R-:W5:Y:S02]  /*0170*/  LDG.E.EL.64 R8, desc[UR4][R8.64] ;  /* 0x0000000408087981 */ /* 0x000f64000c2e1b00 */
[----:B---3--:R-:W-:Y:S02]  /*0180*/  IMAD.WIDE R4, R0, 0x4, R4 ;  /* 0x0000000400047825 */ /* 0x008fe400078e0204 */
[----:B------:R-:W5:Y:S04]  /*0190*/  LDG.E.EL.64 R10, desc[UR4][R10.64] ;  /* 0x000000040a0a7981 */ /* 0x000f68000c2e1b00 */
[----:B------:R-:W4:Y:S01]  /*01a0*/  LDG.E.64 R4, desc[UR4][R4.64] ;  /* 0x0000000404047981 */ /* 0x000f22000c1e1b00 */
[----:B------:R-:W-:Y:S01]  /*01b0*/  HFMA2.MMA R14, -RZ, RZ, 1.625, 0 ;  /* 0x3e800000ff0e7435 */ /* 0x000fe200000001ff */
[----:B--2---:R-:W-:Y:S01]  /*01c0*/  FADD R2, R2, 9.9999997473787516356e-06 ;  /* 0x3727c5ac02027421 */ /* 0x004fe20000000000 */
[----:B------:R-:W-:-:S03]  /*01d0*/  FADD R3, R3, 9.9999997473787516356e-06 ;  /* 0x3727c5ac03037421 */ /* 0x000fc60000000000 */
[----:B------:R-:W1:Y:S08]  /*01e0*/  MUFU.SQRT R12, R2 ;  /* 0x00000002000c7308 */ /* 0x000e700000002000 */
[----:B------:R2:W3:Y:S01]  /*01f0*/  MUFU.SQRT R13, R3 ;  /* 0x00000003000d7308 */ /* 0x0004e20000002000 */
[C---:B-1----:R-:W-:Y:S02]  /*0200*/  FSETP.GT.AND P0, PT, R12.reuse, 8.50705917302346158658e+37, PT ;  /* 0x7e8000000c00780b */ /* 0x042fe40003f04000 */
[----:B------:R-:W-:Y:S01]  /*0210*/  FSETP.GEU.AND P2, PT, R12, 1.175494350822287508e-38, PT ;  /* 0x008000000c00780b */ /* 0x000fe20003f4e000 */
[----:B--2---:R-:W1:Y:S01]  /*0220*/  LDC.64 R2, c[0x0][0x238] ;  /* 0x00008e00ff027b82 */ /* 0x004e620000000a00 */
[----:B---3--:R-:W-:-:S02]  /*0230*/  FSETP.GT.AND P1, PT, R13, 8.50705917302346158658e+37, PT ;  /* 0x7e8000000d00780b */ /* 0x008fc40003f24000 */
[----:B------:R-:W-:-:S07]  /*0240*/  FSETP.GEU.AND P3, PT, R13, 1.175494350822287508e-38, PT ;  /* 0x008000000d00780b */ /* 0x000fce0003f6e000 */
[----:B------:R-:W-:-:S04]  /*0250*/  @P0 FMUL R12, R12, 0.25 ;  /* 0x3e8000000c0c0820 */ /* 0x000fc80000400000 */
[----:B------:R-:W-:Y:S01]  /*0260*/  @!P2 FMUL R12, R12, 16777216 ;  /* 0x4b8000000c0ca820 */ /* 0x000fe20000400000 */
[----:B------:R-:W-:-:S04]  /*0270*/  @P1 FMUL R13, R13, 0.25 ;  /* 0x3e8000000d0d1820 */ /* 0x000fc80000400000 */
[----:B------:R-:W-:Y:S01]  /*0280*/  @!P3 FMUL R13, R13, 16777216 ;  /* 0x4b8000000d0db820 */ /* 0x000fe20000400000 */
[----:B------:R-:W2:Y:S01]  /*0290*/  MUFU.RCP R12, R12 ;  /* 0x0000000c000c7308 */ /* 0x000ea20000001000 */
[----:B------:R-:W-:-:S07]  /*02a0*/  FSEL R15, R14, 1, P0 ;  /* 0x3f8000000e0f7808 */ /* 0x000fce0000000000 */
[----:B------:R-:W3:Y:S01]  /*02b0*/  MUFU.RCP R13, R13 ;  /* 0x0000000d000d7308 */ /* 0x000ee20000001000 */
[----:B------:R-:W-:Y:S01]  /*02c0*/  FSEL R14, R14, 1, P1 ;  /* 0x3f8000000e0e7808 */ /* 0x000fe20000800000 */
[----:B------:R-:W-:-:S04]  /*02d0*/  @!P2 FMUL R15, R15, 16777216 ;  /* 0x4b8000000f0fa820 */ /* 0x000fc80000400000 */
[----:B------:R-:W-:Y:S01]  /*02e0*/  @!P3 FMUL R14, R14, 16777216 ;  /* 0x4b8000000e0eb820 */ /* 0x000fe20000400000 */
[----:B----4-:R-:W-:Y:S01]  /*02f0*/  FADD R5, R5, -R7 ;  /* 0x8000000705057221 */ /* 0x010fe20000000000 */
[----:B------:R-:W-:Y:S01]  /*0300*/  FADD R4, R4, -R6 ;  /* 0x8000000604047221 */ /* 0x000fe20000000000 */
[----:B--2---:R-:W-:Y:S01]  /*0310*/  FMUL R15, R12, R15 ;  /* 0x0000000f0c0f7220 */ /* 0x004fe20000400000 */
[----:B---3--:R-:W-:-:S03]  /*0320*/  FMUL R14, R13, R14 ;  /* 0x0000000e0d0e7220 */ /* 0x008fc60000400000 */
[----:B------:R-:W-:Y:S01]  /*0330*/  FMUL R15, R4, R15 ;  /* 0x0000000f040f7220 */ /* 0x000fe20000400000 */
[----:B------:R-:W-:-:S03]  /*0340*/  FMUL R14, R5, R14 ;  /* 0x0000000e050e7220 */ /* 0x000fc60000400000 */
[----:B-----5:R-:W-:Y:S01]  /*0350*/  FFMA R8, R8, R15, R10 ;  /* 0x0000000f08087223 */ /* 0x020fe2000000000a */
[----:B------:R-:W-:-:S04]  /*0360*/  FFMA R9, R9, R14, R11 ;  /* 0x0000000e09097223 */ /* 0x000fc8000000000b */
[----:B------:R-:W-:Y:S02]  /*0370*/  FSETP.GEU.AND P0, PT, R8, RZ, PT ;  /* 0x000000ff0800720b */ /* 0x000fe40003f0e000 */
[C---:B------:R-:W-:Y:S01]  /*0380*/  FSETP.GEU.AND P1, PT, R9.reuse, RZ, PT ;  /* 0x000000ff0900720b */ /* 0x040fe20003f2e000 */
[----:B-1----:R-:W-:Y:S01]  /*0390*/  IMAD.WIDE R2, R0, 0x4, R2 ;  /* 0x0000000400027825 */ /* 0x002fe200078e0202 */
[----:B------:R-:W-:Y:S02]  /*03a0*/  FSEL R8, R8, RZ, P0 ;  /* 0x000000ff08087208 */ /* 0x000fe40000000000 */
[----:B------:R-:W-:-:S05]  /*03b0*/  FSEL R9, R9, RZ, P1 ;  /* 0x000000ff09097208 */ /* 0x000fca0000800000 */
[----:B------:R-:W-:Y:S01]  /*03c0*/  STG.E.64 desc[UR4][R2.64], R8 ;  /* 0x0000000802007986 */ /* 0x000fe2000c101b04 */
[----:B------:R-:W-:Y:S05]  /*03d0*/  EXIT ;  /* 0x000000000000794d */ /* 0x000fea0003800000 */
.L_x_0:
[----:B------:R-:W-:-:S00]  /*03e0*/  BRA `(.L_x_0) ;  /* 0xfffffffc00fc7947 */ /* 0x000fc0000383ffff */
[----:B------:R-:W-:-:S00]  /*03f0*/  NOP ;  /* 0x0000000000007918 */ /* 0x000fc00000000000 */
        /* <DEDUP_REMOVED lines=8> */
.L_x_1:


//--------------------- .nv.global.init           --------------------------
	.section	.nv.global.init,"aw",@progbits
.nv.global.init:
	.type		_$_str,@object
	.size		_$_str,(_$_str_$_2 - _$_str)
_$_str:
        /*0000*/ 	.byte	0x5f, 0x5f, 0x43, 0x55, 0x44, 0x41, 0x5f, 0x46, 0x54, 0x5a, 0x00
	.type		_$_str_$_2,@object
	.size		_$_str_$_2,(.L_1 - _$_str_$_2)
_$_str_$_2:
        /*000b*/ 	.byte	0x5f, 0x5f, 0x43, 0x55, 0x44, 0x41, 0x5f, 0x50, 0x52, 0x45, 0x43, 0x5f, 0x53, 0x51, 0x52, 0x54
        /*001b*/ 	.byte	0x00
.L_1:


//--------------------- .nv.constant0.triton_poi_fused__native_batch_norm_legit_no_training_relu_8 --------------------------
	.section	.nv.constant0.triton_poi_fused__native_batch_norm_legit_no_training_relu_8,"a",@progbits
	.sectionflags	@""
	.align	4
.nv.constant0.triton_poi_fused__native_batch_norm_legit_no_training_relu_8:
	.zero		580
